//
// Generated by NVIDIA NVVM Compiler
//
// Compiler Build ID: CL-36424714
// Cuda compilation tools, release 13.0, V13.0.88
// Based on NVVM 20.0.0
//

.version 9.0
.target sm_100
.address_size 64

	// .globl	_Z9warmingupPf

.visible .entry _Z9warmingupPf(
	.param .u64 .ptr .align 1 _Z9warmingupPf_param_0
)
{
	.reg .pred 	%p<2>;
	.reg .b32 	%r<6>;
	.reg .b32 	%f<2>;
	.reg .b64 	%rd<5>;

	ld.param.u64 	%rd1, [_Z9warmingupPf_param_0];
	cvta.to.global.u64 	%rd2, %rd1;
	mov.u32 	%r1, %ctaid.x;
	mov.u32 	%r2, %ntid.x;
	mov.u32 	%r3, %tid.x;
	mad.lo.s32 	%r4, %r1, %r2, %r3;
	and.b32  	%r5, %r4, 1;
	setp.eq.b32 	%p1, %r5, 1;
	selp.f32 	%f1, 0f43480000, 0f42C80000, %p1;
	mul.wide.s32 	%rd3, %r4, 4;
	add.s64 	%rd4, %rd2, %rd3;
	st.global.f32 	[%rd4], %f1;
	ret;

}
	// .globl	_Z11mathKernel1Pf
.visible .entry _Z11mathKernel1Pf(
	.param .u64 .ptr .align 1 _Z11mathKernel1Pf_param_0
)
{
	.reg .pred 	%p<2>;
	.reg .b32 	%r<6>;
	.reg .b32 	%f<2>;
	.reg .b64 	%rd<5>;

	ld.param.u64 	%rd1, [_Z11mathKernel1Pf_param_0];
	cvta.to.global.u64 	%rd2, %rd1;
	mov.u32 	%r1, %ctaid.x;
	mov.u32 	%r2, %ntid.x;
	mov.u32 	%r3, %tid.x;
	mad.lo.s32 	%r4, %r1, %r2, %r3;
	and.b32  	%r5, %r4, 1;
	setp.eq.b32 	%p1, %r5, 1;
	selp.f32 	%f1, 0f43480000, 0f42C80000, %p1;
	mul.wide.s32 	%rd3, %r4, 4;
	add.s64 	%rd4, %rd2, %rd3;
	st.global.f32 	[%rd4], %f1;
	ret;

}
	// .globl	_Z11mathKernel2Pf
.visible .entry _Z11mathKernel2Pf(
	.param .u64 .ptr .align 1 _Z11mathKernel2Pf_param_0
)
{
	.reg .pred 	%p<2>;
	.reg .b32 	%r<10>;
	.reg .b32 	%f<2>;
	.reg .b64 	%rd<5>;

	ld.param.u64 	%rd1, [_Z11mathKernel2Pf_param_0];
	cvta.to.global.u64 	%rd2, %rd1;
	mov.u32 	%r1, %ctaid.x;
	mov.u32 	%r2, %ntid.x;
	mov.u32 	%r3, %tid.x;
	mad.lo.s32 	%r4, %r1, %r2, %r3;
	shr.s32 	%r5, %r4, 31;
	shr.u32 	%r6, %r5, 27;
	add.s32 	%r7, %r4, %r6;
	shr.u32 	%r8, %r7, 5;
	and.b32  	%r9, %r8, 1;
	setp.eq.b32 	%p1, %r9, 1;
	selp.f32 	%f1, 0f43480000, 0f42C80000, %p1;
	mul.wide.s32 	%rd3, %r4, 4;
	add.s64 	%rd4, %rd2, %rd3;
	st.global.f32 	[%rd4], %f1;
	ret;

}
	// .globl	_Z11mathKernel3Pf
.visible .entry _Z11mathKernel3Pf(
	.param .u64 .ptr .align 1 _Z11mathKernel3Pf_param_0
)
{
	.reg .pred 	%p<2>;
	.reg .b32 	%r<6>;
	.reg .b32 	%f<2>;
	.reg .b64 	%rd<5>;

	ld.param.u64 	%rd1, [_Z11mathKernel3Pf_param_0];
	cvta.to.global.u64 	%rd2, %rd1;
	mov.u32 	%r1, %ctaid.x;
	mov.u32 	%r2, %ntid.x;
	mov.u32 	%r3, %tid.x;
	mad.lo.s32 	%r4, %r1, %r2, %r3;
	and.b32  	%r5, %r4, 1;
	setp.eq.b32 	%p1, %r5, 1;
	selp.f32 	%f1, 0f43480000, 0f42C80000, %p1;
	mul.wide.s32 	%rd3, %r4, 4;
	add.s64 	%rd4, %rd2, %rd3;
	st.global.f32 	[%rd4], %f1;
	ret;

}
	// .globl	_Z11mathKernel4Pf
.visible .entry _Z11mathKernel4Pf(
	.param .u64 .ptr .align 1 _Z11mathKernel4Pf_param_0
)
{
	.reg .pred 	%p<2>;
	.reg .b32 	%r<6>;
	.reg .b32 	%f<2>;
	.reg .b64 	%rd<5>;

	ld.param.u64 	%rd1, [_Z11mathKernel4Pf_param_0];
	cvta.to.global.u64 	%rd2, %rd1;
	mov.u32 	%r1, %ctaid.x;
	mov.u32 	%r2, %ntid.x;
	mov.u32 	%r3, %tid.x;
	mad.lo.s32 	%r4, %r1, %r2, %r3;
	and.b32  	%r5, %r4, 1;
	setp.eq.b32 	%p1, %r5, 1;
	selp.f32 	%f1, 0f43480000, 0f42C80000, %p1;
	mul.wide.s32 	%rd3, %r4, 4;
	add.s64 	%rd4, %rd2, %rd3;
	st.global.f32 	[%rd4], %f1;
	ret;

}


// ===== COMPILED SASS (sm_100) =====

	.target	sm_100

	.elftype	@"ET_EXEC"


//--------------------- .note.nv.tkinfo           --------------------------
	.section	.note.nv.tkinfo,"",@"SHT_NOTE"
	.sectionflags	@"SHF_NOTE_NV_TKINFO"
	.tkinfo
        /*0018*/ 	.word	0x00000002
        /*0030*/ 	.string	""
        /*0030*/ 	.string	"ptxas"
        /*0030*/ 	.string	"Cuda compilation tools, release 13.0, V13.0.88"
        /*0030*/ 	.string	"Build cuda_13.0.r13.0/compiler.36424714_0"
        /*0030*/ 	.string	"-arch sm_100 -m 64 "



//--------------------- .note.nv.cuinfo           --------------------------
	.section	.note.nv.cuinfo,"",@"SHT_NOTE"
	.sectionflags	@"SHF_NOTE_NV_CUINFO"
        /*0018*/ 	.short	0x0002
        /*001a*/ 	.short	0x0064
        /*001c*/ 	.short	0x0082
	.zero		2


//--------------------- .nv.info                  --------------------------
	.section	.nv.info,"",@"SHT_CUDA_INFO"
	.align	4


	//----- nvinfo : EIATTR_REGCOUNT
	.align		4
        /*0000*/ 	.byte	0x04, 0x2f
        /*0002*/ 	.short	(.L_1 - .L_0)
	.align		4
.L_0:
        /*0004*/ 	.word	index@(_Z9warmingupPf)
        /*0008*/ 	.word	0x00000008


	//----- nvinfo : EIATTR_FRAME_SIZE
	.align		4
.L_1:
        /*000c*/ 	.byte	0x04, 0x11
        /*000e*/ 	.short	(.L_3 - .L_2)
	.align		4
.L_2:
        /*0010*/ 	.word	index@(_Z9warmingupPf)
        /*0014*/ 	.word	0x00000000


	//----- nvinfo : EIATTR_REGCOUNT
	.align		4
.L_3:
        /*0018*/ 	.byte	0x04, 0x2f
        /*001a*/ 	.short	(.L_5 - .L_4)
	.align		4
.L_4:
        /*001c*/ 	.word	index@(_Z11mathKernel1Pf)
        /*0020*/ 	.word	0x00000008


	//----- nvinfo : EIATTR_FRAME_SIZE
	.align		4
.L_5:
        /*0024*/ 	.byte	0x04, 0x11
        /*0026*/ 	.short	(.L_7 - .L_6)
	.align		4
.L_6:
        /*0028*/ 	.word	index@(_Z11mathKernel1Pf)
        /*002c*/ 	.word	0x00000000


	//----- nvinfo : EIATTR_REGCOUNT
	.align		4
.L_7:
        /*0030*/ 	.byte	0x04, 0x2f
        /*0032*/ 	.short	(.L_9 - .L_8)
	.align		4
.L_8:
        /*0034*/ 	.word	index@(_Z11mathKernel2Pf)
        /*0038*/ 	.word	0x00000008


	//----- nvinfo : EIATTR_FRAME_SIZE
	.align		4
.L_9:
        /*003c*/ 	.byte	0x04, 0x11
        /*003e*/ 	.short	(.L_11 - .L_10)
	.align		4
.L_10:
        /*0040*/ 	.word	index@(_Z11mathKernel2Pf)
        /*0044*/ 	.word	0x00000000


	//----- nvinfo : EIATTR_REGCOUNT
	.align		4
.L_11:
        /*0048*/ 	.byte	0x04, 0x2f
        /*004a*/ 	.short	(.L_13 - .L_12)
	.align		4
.L_12:
        /*004c*/ 	.word	index@(_Z11mathKernel3Pf)
        /*0050*/ 	.word	0x00000008


	//----- nvinfo : EIATTR_FRAME_SIZE
	.align		4
.L_13:
        /*0054*/ 	.byte	0x04, 0x11
        /*0056*/ 	.short	(.L_15 - .L_14)
	.align		4
.L_14:
        /*0058*/ 	.word	index@(_Z11mathKernel3Pf)
        /*005c*/ 	.word	0x00000000


	//----- nvinfo : EIATTR_REGCOUNT
	.align		4
.L_15:
        /*0060*/ 	.byte	0x04, 0x2f
        /*0062*/ 	.short	(.L_17 - .L_16)
	.align		4
.L_16:
        /*0064*/ 	.word	index@(_Z11mathKernel4Pf)
        /*0068*/ 	.word	0x00000008


	//----- nvinfo : EIATTR_FRAME_SIZE
	.align		4
.L_17:
        /*006c*/ 	.byte	0x04, 0x11
        /*006e*/ 	.short	(.L_19 - .L_18)
	.align		4
.L_18:
        /*0070*/ 	.word	index@(_Z11mathKernel4Pf)
        /*0074*/ 	.word	0x00000000


	//----- nvinfo : EIATTR_MIN_STACK_SIZE
	.align		4
.L_19:
        /*0078*/ 	.byte	0x04, 0x12
        /*007a*/ 	.short	(.L_21 - .L_20)
	.align		4
.L_20:
        /*007c*/ 	.word	index@(_Z11mathKernel4Pf)
        /*0080*/ 	.word	0x00000000


	//----- nvinfo : EIATTR_MIN_STACK_SIZE
	.align		4
.L_21:
        /*0084*/ 	.byte	0x04, 0x12
        /*0086*/ 	.short	(.L_23 - .L_22)
	.align		4
.L_22:
        /*0088*/ 	.word	index@(_Z11mathKernel3Pf)
        /*008c*/ 	.word	0x00000000


	//----- nvinfo : EIATTR_MIN_STACK_SIZE
	.align		4
.L_23:
        /*0090*/ 	.byte	0x04, 0x12
        /*0092*/ 	.short	(.L_25 - .L_24)
	.align		4
.L_24:
        /*0094*/ 	.word	index@(_Z11mathKernel2Pf)
        /*0098*/ 	.word	0x00000000


	//----- nvinfo : EIATTR_MIN_STACK_SIZE
	.align		4
.L_25:
        /*009c*/ 	.byte	0x04, 0x12
        /*009e*/ 	.short	(.L_27 - .L_26)
	.align		4
.L_26:
        /*00a0*/ 	.word	index@(_Z11mathKernel1Pf)
        /*00a4*/ 	.word	0x00000000


	//----- nvinfo : EIATTR_MIN_STACK_SIZE
	.align		4
.L_27:
        /*00a8*/ 	.byte	0x04, 0x12
        /*00aa*/ 	.short	(.L_29 - .L_28)
	.align		4
.L_28:
        /*00ac*/ 	.word	index@(_Z9warmingupPf)
        /*00b0*/ 	.word	0x00000000
.L_29:


//--------------------- .nv.compat                --------------------------
	.section	.nv.compat,"",@"SHT_CUDA_COMPAT_INFO"
	.align	4
        /*0000*/ 	.byte	0x02, 0x09, 0x00, 0x00, 0x02, 0x02, 0x01, 0x00, 0x02, 0x05, 0x05, 0x00, 0x03, 0x07, 0x01, 0x01
        /*0010*/ 	.byte	0x02, 0x03, 0x00, 0x00, 0x02, 0x06, 0x01, 0x00, 0x04, 0x0b, 0x08, 0x00, 0x09, 0x00, 0x00, 0x00
        /*0020*/ 	.byte	0x00, 0x00, 0x00, 0x00


//--------------------- .nv.info._Z11mathKernel4Pf --------------------------
	.section	.nv.info._Z11mathKernel4Pf,"",@"SHT_CUDA_INFO"
	.sectionflags	@""
	.align	4


	//----- nvinfo : EIATTR_CUDA_API_VERSION
	.align		4
        /*0000*/ 	.byte	0x04, 0x37
        /*0002*/ 	.short	(.L_31 - .L_30)
.L_30:
        /*0004*/ 	.word	0x00000082


	//----- nvinfo : EIATTR_KPARAM_INFO
	.align		4
.L_31:
        /*0008*/ 	.byte	0x04, 0x17
        /*000a*/ 	.short	(.L_33 - .L_32)
.L_32:
        /*000c*/ 	.word	0x00000000
        /*0010*/ 	.short	0x0000
        /*0012*/ 	.short	0x0000
        /*0014*/ 	.byte	0x00, 0xf5, 0x21, 0x00


	//----- nvinfo : EIATTR_SPARSE_MMA_MASK
	.align		4
.L_33:
        /*0018*/ 	.byte	0x03, 0x50
        /*001a*/ 	.short	0x0000


	//----- nvinfo : EIATTR_MAXREG_COUNT
	.align		4
        /*001c*/ 	.byte	0x03, 0x1b
        /*001e*/ 	.short	0x00ff


	//----- nvinfo : EIATTR_MERCURY_ISA_VERSION
	.align		4
        /*0020*/ 	.byte	0x03, 0x5f
        /*0022*/ 	.short	0x0101


	//----- nvinfo : EIATTR_VRC_CTA_INIT_COUNT
	.align		4
        /*0024*/ 	.byte	0x02, 0x4a
	.zero		1
	.zero		1


	//----- nvinfo : EIATTR_EXIT_INSTR_OFFSETS
	.align		4
        /*0028*/ 	.byte	0x04, 0x1c
        /*002a*/ 	.short	(.L_35 - .L_34)


	//   ....[0]....
.L_34:
        /*002c*/ 	.word	0x000000d0


	//----- nvinfo : EIATTR_CBANK_PARAM_SIZE
	.align		4
.L_35:
        /*0030*/ 	.byte	0x03, 0x19
        /*0032*/ 	.short	0x0008


	//----- nvinfo : EIATTR_PARAM_CBANK
	.align		4
        /*0034*/ 	.byte	0x04, 0x0a
        /*0036*/ 	.short	(.L_37 - .L_36)
	.align		4
.L_36:
        /*0038*/ 	.word	index@(.nv.constant0._Z11mathKernel4Pf)
        /*003c*/ 	.short	0x0380
        /*003e*/ 	.short	0x0008


	//----- nvinfo : EIATTR_SW_WAR
	.align		4
.L_37:
        /*0040*/ 	.byte	0x04, 0x36
        /*0042*/ 	.short	(.L_39 - .L_38)
.L_38:
        /*0044*/ 	.word	0x00000008
.L_39:


//--------------------- .nv.info._Z11mathKernel3Pf --------------------------
	.section	.nv.info._Z11mathKernel3Pf,"",@"SHT_CUDA_INFO"
	.sectionflags	@""
	.align	4


	//----- nvinfo : EIATTR_CUDA_API_VERSION
	.align		4
        /*0000*/ 	.byte	0x04, 0x37
        /*0002*/ 	.short	(.L_41 - .L_40)
.L_40:
        /*0004*/ 	.word	0x00000082


	//----- nvinfo : EIATTR_KPARAM_INFO
	.align		4
.L_41:
        /*0008*/ 	.byte	0x04, 0x17
        /*000a*/ 	.short	(.L_43 - .L_42)
.L_42:
        /*000c*/ 	.word	0x00000000
        /*0010*/ 	.short	0x0000
        /*0012*/ 	.short	0x0000
        /*0014*/ 	.byte	0x00, 0xf5, 0x21, 0x00


	//----- nvinfo : EIATTR_SPARSE_MMA_MASK
	.align		4
.L_43:
        /*0018*/ 	.byte	0x03, 0x50
        /*001a*/ 	.short	0x0000


	//----- nvinfo : EIATTR_MAXREG_COUNT
	.align		4
        /*001c*/ 	.byte	0x03, 0x1b
        /*001e*/ 	.short	0x00ff


	//----- nvinfo : EIATTR_MERCURY_ISA_VERSION
	.align		4
        /*0020*/ 	.byte	0x03, 0x5f
        /*0022*/ 	.short	0x0101


	//----- nvinfo : EIATTR_VRC_CTA_INIT_COUNT
	.align		4
        /*0024*/ 	.byte	0x02, 0x4a
	.zero		1
	.zero		1


	//----- nvinfo : EIATTR_EXIT_INSTR_OFFSETS
	.align		4
        /*0028*/ 	.byte	0x04, 0x1c
        /*002a*/ 	.short	(.L_45 - .L_44)


	//   ....[0]....
.L_44:
        /*002c*/ 	.word	0x000000d0


	//----- nvinfo : EIATTR_CBANK_PARAM_SIZE
	.align		4
.L_45:
        /*0030*/ 	.byte	0x03, 0x19
        /*0032*/ 	.short	0x0008


	//----- nvinfo : EIATTR_PARAM_CBANK
	.align		4
        /*0034*/ 	.byte	0x04, 0x0a
        /*0036*/ 	.short	(.L_47 - .L_46)
	.align		4
.L_46:
        /*0038*/ 	.word	index@(.nv.constant0._Z11mathKernel3Pf)
        /*003c*/ 	.short	0x0380
        /*003e*/ 	.short	0x0008


	//----- nvinfo : EIATTR_SW_WAR
	.align		4
.L_47:
        /*0040*/ 	.byte	0x04, 0x36
        /*0042*/ 	.short	(.L_49 - .L_48)
.L_48:
        /*0044*/ 	.word	0x00000008
.L_49:


//--------------------- .nv.info._Z11mathKernel2Pf --------------------------
	.section	.nv.info._Z11mathKernel2Pf,"",@"SHT_CUDA_INFO"
	.sectionflags	@""
	.align	4


	//----- nvinfo : EIATTR_CUDA_API_VERSION
	.align		4
        /*0000*/ 	.byte	0x04, 0x37
        /*0002*/ 	.short	(.L_51 - .L_50)
.L_50:
        /*0004*/ 	.word	0x00000082


	//----- nvinfo : EIATTR_KPARAM_INFO
	.align		4
.L_51:
        /*0008*/ 	.byte	0x04, 0x17
        /*000a*/ 	.short	(.L_53 - .L_52)
.L_52:
        /*000c*/ 	.word	0x00000000
        /*0010*/ 	.short	0x0000
        /*0012*/ 	.short	0x0000
        /*0014*/ 	.byte	0x00, 0xf5, 0x21, 0x00


	//----- nvinfo : EIATTR_SPARSE_MMA_MASK
	.align		4
.L_53:
        /*0018*/ 	.byte	0x03, 0x50
        /*001a*/ 	.short	0x0000


	//----- nvinfo : EIATTR_MAXREG_COUNT
	.align		4
        /*001c*/ 	.byte	0x03, 0x1b
        /*001e*/ 	.short	0x00ff


	//----- nvinfo : EIATTR_MERCURY_ISA_VERSION
	.align		4
        /*0020*/ 	.byte	0x03, 0x5f
        /*0022*/ 	.short	0x0101


	//----- nvinfo : EIATTR_VRC_CTA_INIT_COUNT
	.align		4
        /*0024*/ 	.byte	0x02, 0x4a
	.zero		1
	.zero		1


	//----- nvinfo : EIATTR_EXIT_INSTR_OFFSETS
	.align		4
        /*0028*/ 	.byte	0x04, 0x1c
        /*002a*/ 	.short	(.L_55 - .L_54)


	//   ....[0]....
.L_54:
        /*002c*/ 	.word	0x00000100


	//----- nvinfo : EIATTR_CBANK_PARAM_SIZE
	.align		4
.L_55:
        /*0030*/ 	.byte	0x03, 0x19
        /*0032*/ 	.short	0x0008


	//----- nvinfo : EIATTR_PARAM_CBANK
	.align		4
        /*0034*/ 	.byte	0x04, 0x0a
        /*0036*/ 	.short	(.L_57 - .L_56)
	.align		4
.L_56:
        /*0038*/ 	.word	index@(.nv.constant0._Z11mathKernel2Pf)
        /*003c*/ 	.short	0x0380
        /*003e*/ 	.short	0x0008


	//----- nvinfo : EIATTR_SW_WAR
	.align		4
.L_57:
        /*0040*/ 	.byte	0x04, 0x36
        /*0042*/ 	.short	(.L_59 - .L_58)
.L_58:
        /*0044*/ 	.word	0x00000008
.L_59:


//--------------------- .nv.info._Z11mathKernel1Pf --------------------------
	.section	.nv.info._Z11mathKernel1Pf,"",@"SHT_CUDA_INFO"
	.sectionflags	@""
	.align	4


	//----- nvinfo : EIATTR_CUDA_API_VERSION
	.align		4
        /*0000*/ 	.byte	0x04, 0x37
        /*0002*/ 	.short	(.L_61 - .L_60)
.L_60:
        /*0004*/ 	.word	0x00000082


	//----- nvinfo : EIATTR_KPARAM_INFO
	.align		4
.L_61:
        /*0008*/ 	.byte	0x04, 0x17
        /*000a*/ 	.short	(.L_63 - .L_62)
.L_62:
        /*000c*/ 	.word	0x00000000
        /*0010*/ 	.short	0x0000
        /*0012*/ 	.short	0x0000
        /*0014*/ 	.byte	0x00, 0xf5, 0x21, 0x00


	//----- nvinfo : EIATTR_SPARSE_MMA_MASK
	.align		4
.L_63:
        /*0018*/ 	.byte	0x03, 0x50
        /*001a*/ 	.short	0x0000


	//----- nvinfo : EIATTR_MAXREG_COUNT
	.align		4
        /*001c*/ 	.byte	0x03, 0x1b
        /*001e*/ 	.short	0x00ff


	//----- nvinfo : EIATTR_MERCURY_ISA_VERSION
	.align		4
        /*0020*/ 	.byte	0x03, 0x5f
        /*0022*/ 	.short	0x0101


	//----- nvinfo : EIATTR_VRC_CTA_INIT_COUNT
	.align		4
        /*0024*/ 	.byte	0x02, 0x4a
	.zero		1
	.zero		1


	//----- nvinfo : EIATTR_EXIT_INSTR_OFFSETS
	.align		4
        /*0028*/ 	.byte	0x04, 0x1c
        /*002a*/ 	.short	(.L_65 - .L_64)


	//   ....[0]....
.L_64:
        /*002c*/ 	.word	0x000000d0


	//----- nvinfo : EIATTR_CBANK_PARAM_SIZE
	.align		4
.L_65:
        /*0030*/ 	.byte	0x03, 0x19
        /*0032*/ 	.short	0x0008


	//----- nvinfo : EIATTR_PARAM_CBANK
	.align		4
        /*0034*/ 	.byte	0x04, 0x0a
        /*0036*/ 	.short	(.L_67 - .L_66)
	.align		4
.L_66:
        /*0038*/ 	.word	index@(.nv.constant0._Z11mathKernel1Pf)
        /*003c*/ 	.short	0x0380
        /*003e*/ 	.short	0x0008


	//----- nvinfo : EIATTR_SW_WAR
	.align		4
.L_67:
        /*0040*/ 	.byte	0x04, 0x36
        /*0042*/ 	.short	(.L_69 - .L_68)
.L_68:
        /*0044*/ 	.word	0x00000008
.L_69:


//--------------------- .nv.info._Z9warmingupPf   --------------------------
	.section	.nv.info._Z9warmingupPf,"",@"SHT_CUDA_INFO"
	.sectionflags	@""
	.align	4


	//----- nvinfo : EIATTR_CUDA_API_VERSION
	.align		4
        /*0000*/ 	.byte	0x04, 0x37
        /*0002*/ 	.short	(.L_71 - .L_70)
.L_70:
        /*0004*/ 	.word	0x00000082


	//----- nvinfo : EIATTR_KPARAM_INFO
	.align		4
.L_71:
        /*0008*/ 	.byte	0x04, 0x17
        /*000a*/ 	.short	(.L_73 - .L_72)
.L_72:
        /*000c*/ 	.word	0x00000000
        /*0010*/ 	.short	0x0000
        /*0012*/ 	.short	0x0000
        /*0014*/ 	.byte	0x00, 0xf5, 0x21, 0x00


	//----- nvinfo : EIATTR_SPARSE_MMA_MASK
	.align		4
.L_73:
        /*0018*/ 	.byte	0x03, 0x50
        /*001a*/ 	.short	0x0000


	//----- nvinfo : EIATTR_MAXREG_COUNT
	.align		4
        /*001c*/ 	.byte	0x03, 0x1b
        /*001e*/ 	.short	0x00ff


	//----- nvinfo : EIATTR_MERCURY_ISA_VERSION
	.align		4
        /*0020*/ 	.byte	0x03, 0x5f
        /*0022*/ 	.short	0x0101


	//----- nvinfo : EIATTR_VRC_CTA_INIT_COUNT
	.align		4
        /*0024*/ 	.byte	0x02, 0x4a
	.zero		1
	.zero		1


	//----- nvinfo : EIATTR_EXIT_INSTR_OFFSETS
	.align		4
        /*0028*/ 	.byte	0x04, 0x1c
        /*002a*/ 	.short	(.L_75 - .L_74)


	//   ....[0]....
.L_74:
        /*002c*/ 	.word	0x000000d0


	//----- nvinfo : EIATTR_CBANK_PARAM_SIZE
	.align		4
.L_75:
        /*0030*/ 	.byte	0x03, 0x19
        /*0032*/ 	.short	0x0008


	//----- nvinfo : EIATTR_PARAM_CBANK
	.align		4
        /*0034*/ 	.byte	0x04, 0x0a
        /*0036*/ 	.short	(.L_77 - .L_76)
	.align		4
.L_76:
        /*0038*/ 	.word	index@(.nv.constant0._Z9warmingupPf)
        /*003c*/ 	.short	0x0380
        /*003e*/ 	.short	0x0008


	//----- nvinfo : EIATTR_SW_WAR
	.align		4
.L_77:
        /*0040*/ 	.byte	0x04, 0x36
        /*0042*/ 	.short	(.L_79 - .L_78)
.L_78:
        /*0044*/ 	.word	0x00000008
.L_79:


//--------------------- .nv.callgraph             --------------------------
	.section	.nv.callgraph,"",@"SHT_CUDA_CALLGRAPH"
	.align	4
	.sectionentsize	8
	.align		4
        /*0000*/ 	.word	0x00000000
	.align		4
        /*0004*/ 	.word	0xffffffff
	.align		4
        /*0008*/ 	.word	0x00000000
	.align		4
        /*000c*/ 	.word	0xfffffffe
	.align		4
        /*0010*/ 	.word	0x00000000
	.align		4
        /*0014*/ 	.word	0xfffffffd
	.align		4
        /*0018*/ 	.word	0x00000000
	.align		4
        /*001c*/ 	.word	0xfffffffc


//--------------------- .text._Z11mathKernel4Pf   --------------------------
	.section	.text._Z11mathKernel4Pf,"ax",@progbits
	.align	128
        .global         _Z11mathKernel4Pf
        .type           _Z11mathKernel4Pf,@function
        .size           _Z11mathKernel4Pf,(.L_x_5 - _Z11mathKernel4Pf)
        .other          _Z11mathKernel4Pf,@"STO_CUDA_ENTRY STV_DEFAULT"
_Z11mathKernel4Pf:
.text._Z11mathKernel4Pf:
[----:B------:R-:W-:Y:S01]  /*0000*/  LDC R1, c[0x0][0x37c] ;  /* 0x0000df00ff017b82 */ /* 0x000fe20000000800 */
[----:B------:R-:W0:Y:S07]  /*0010*/  S2R R0, SR_TID.X ;  /* 0x0000000000007919 */ /* 0x000e2e0000002100 */
[----:B------:R-:W0:Y:S08]  /*0020*/  S2UR UR4, SR_CTAID.X ;  /* 0x00000000000479c3 */ /* 0x000e300000002500 */
[----:B------:R-:W0:Y:S08]  /*0030*/  LDC R5, c[0x0][0x360] ;  /* 0x0000d800ff057b82 */ /* 0x000e300000000800 */
[----:B------:R-:W1:Y:S01]  /*0040*/  LDC.64 R2, c[0x0][0x380] ;  /* 0x0000e000ff027b82 */ /* 0x000e620000000a00 */
[----:B0-----:R-:W-:Y:S01]  /*0050*/  IMAD R5, R5, UR4, R0 ;  /* 0x0000000405057c24 */ /* 0x001fe2000f8e0200 */
[----:B------:R-:W0:Y:S04]  /*0060*/  LDCU.64 UR4, c[0x0][0x358] ;  /* 0x00006b00ff0477ac */ /* 0x000e280008000a00 */
[C---:B------:R-:W-:Y:S01]  /*0070*/  LOP3.LUT R0, R5.reuse, 0x1, RZ, 0xc0, !PT ;  /* 0x0000000105007812 */ /* 0x040fe200078ec0ff */
[----:B-1----:R-:W-:-:S03]  /*0080*/  IMAD.WIDE R2, R5, 0x4, R2 ;  /* 0x0000000405027825 */ /* 0x002fc600078e0202 */
[----:B------:R-:W-:Y:S01]  /*0090*/  ISETP.NE.U32.AND P0, PT, R0, 0x1, PT ;  /* 0x000000010000780c */ /* 0x000fe20003f05070 */
[----:B------:R-:W-:-:S05]  /*00a0*/  HFMA2 R0, -RZ, RZ, 3.640625, 0 ;  /* 0x43480000ff007431 */ /* 0x000fca00000001ff */
[----:B------:R-:W-:-:S05]  /*00b0*/  FSEL R5, R0, 100, !P0 ;  /* 0x42c8000000057808 */ /* 0x000fca0004000000 */
[----:B0-----:R-:W-:Y:S01]  /*00c0*/  STG.E desc[UR4][R2.64], R5 ;  /* 0x0000000502007986 */ /* 0x001fe2000c101904 */
[----:B------:R-:W-:Y:S05]  /*00d0*/  EXIT ;  /* 0x000000000000794d */ /* 0x000fea0003800000 */
.L_x_0:
[----:B------:R-:W-:-:S00]  /*00e0*/  BRA `(.L_x_0) ;  /* 0xfffffffc00fc7947 */ /* 0x000fc0000383ffff */
[----:B------:R-:W-:-:S00]  /*00f0*/  NOP ;  /* 0x0000000000007918 */ /* 0x000fc00000000000 */
        /* <DEDUP_REMOVED lines=8> */
.L_x_5:


//--------------------- .text._Z11mathKernel3Pf   --------------------------
	.section	.text._Z11mathKernel3Pf,"ax",@progbits
	.align	128
        .global         _Z11mathKernel3Pf
        .type           _Z11mathKernel3Pf,@function
        .size           _Z11mathKernel3Pf,(.L_x_6 - _Z11mathKernel3Pf)
        .other          _Z11mathKernel3Pf,@"STO_CUDA_ENTRY STV_DEFAULT"
_Z11mathKernel3Pf:
.text._Z11mathKernel3Pf:
        /* <DEDUP_REMOVED lines=14> */
.L_x_1:
        /* <DEDUP_REMOVED lines=10> */
.L_x_6:


//--------------------- .text._Z11mathKernel2Pf   --------------------------
	.section	.text._Z11mathKernel2Pf,"ax",@progbits
	.align	128
        .global         _Z11mathKernel2Pf
        .type           _Z11mathKernel2Pf,@function
        .size           _Z11mathKernel2Pf,(.L_x_7 - _Z11mathKernel2Pf)
        .other          _Z11mathKernel2Pf,@"STO_CUDA_ENTRY STV_DEFAULT"
_Z11mathKernel2Pf:
.text._Z11mathKernel2Pf:
[----:B------:R-:W-:Y:S01]  /*0000*/  LDC R1, c[0x0][0x37c] ;  /* 0x0000df00ff017b82 */ /* 0x000fe20000000800 */
[----:B------:R-:W0:Y:S07]  /*0010*/  S2R R0, SR_TID.X ;  /* 0x0000000000007919 */ /* 0x000e2e0000002100 */
[----:B------:R-:W0:Y:S08]  /*0020*/  S2UR UR4, SR_CTAID.X ;  /* 0x00000000000479c3 */ /* 0x000e300000002500 */
[----:B------:R-:W0:Y:S08]  /*0030*/  LDC R5, c[0x0][0x360] ;  /* 0x0000d800ff057b82 */ /* 0x000e300000000800 */
[----:B------:R-:W1:Y:S01]  /*0040*/  LDC.64 R2, c[0x0][0x380] ;  /* 0x0000e000ff027b82 */ /* 0x000e620000000a00 */
[----:B0-----:R-:W-:Y:S01]  /*0050*/  IMAD R5, R5, UR4, R0 ;  /* 0x0000000405057c24 */ /* 0x001fe2000f8e0200 */
[----:B------:R-:W0:Y:S04]  /*0060*/  LDCU.64 UR4, c[0x0][0x358] ;  /* 0x00006b00ff0477ac */ /* 0x000e280008000a00 */
[----:B------:R-:W-:Y:S01]  /*0070*/  SHF.R.S32.HI R0, RZ, 0x1f, R5 ;  /* 0x0000001fff007819 */ /* 0x000fe20000011405 */
[----:B-1----:R-:W-:-:S03]  /*0080*/  IMAD.WIDE R2, R5, 0x4, R2 ;  /* 0x0000000405027825 */ /* 0x002fc600078e0202 */
[----:B------:R-:W-:-:S04]  /*0090*/  LEA.HI R0, R0, R5, RZ, 0x5 ;  /* 0x0000000500007211 */ /* 0x000fc800078f28ff */
[----:B------:R-:W-:-:S04]  /*00a0*/  SHF.R.U32.HI R0, RZ, 0x5, R0 ;  /* 0x00000005ff007819 */ /* 0x000fc80000011600 */
[----:B------:R-:W-:-:S04]  /*00b0*/  LOP3.LUT R0, R0, 0x1, RZ, 0xc0, !PT ;  /* 0x0000000100007812 */ /* 0x000fc800078ec0ff */
[----:B------:R-:W-:Y:S01]  /*00c0*/  ISETP.NE.U32.AND P0, PT, R0, 0x1, PT ;  /* 0x000000010000780c */ /* 0x000fe20003f05070 */
[----:B------:R-:W-:-:S05]  /*00d0*/  IMAD.MOV.U32 R0, RZ, RZ, 0x43480000 ;  /* 0x43480000ff007424 */ /* 0x000fca00078e00ff */
[----:B------:R-:W-:-:S05]  /*00e0*/  FSEL R5, R0, 100, !P0 ;  /* 0x42c8000000057808 */ /* 0x000fca0004000000 */
[----:B0-----:R-:W-:Y:S01]  /*00f0*/  STG.E desc[UR4][R2.64], R5 ;  /* 0x0000000502007986 */ /* 0x001fe2000c101904 */
[----:B------:R-:W-:Y:S05]  /*0100*/  EXIT ;  /* 0x000000000000794d */ /* 0x000fea0003800000 */
.L_x_2:
        /* <DEDUP_REMOVED lines=15> */
.L_x_7:


//--------------------- .text._Z11mathKernel1Pf   --------------------------
	.section	.text._Z11mathKernel1Pf,"ax",@progbits
	.align	128
        .global         _Z11mathKernel1Pf
        .type           _Z11mathKernel1Pf,@function
        .size           _Z11mathKernel1Pf,(.L_x_8 - _Z11mathKernel1Pf)
        .other          _Z11mathKernel1Pf,@"STO_CUDA_ENTRY STV_DEFAULT"
_Z11mathKernel1Pf:
.text._Z11mathKernel1Pf:
        /* <DEDUP_REMOVED lines=14> */
.L_x_3:
        /* <DEDUP_REMOVED lines=10> */
.L_x_8:


//--------------------- .text._Z9warmingupPf      --------------------------
	.section	.text._Z9warmingupPf,"ax",@progbits
	.align	128
        .global         _Z9warmingupPf
        .type           _Z9warmingupPf,@function
        .size           _Z9warmingupPf,(.L_x_9 - _Z9warmingupPf)
        .other          _Z9warmingupPf,@"STO_CUDA_ENTRY STV_DEFAULT"
_Z9warmingupPf:
.text._Z9warmingupPf:
        /* <DEDUP_REMOVED lines=14> */
.L_x_4:
        /* <DEDUP_REMOVED lines=10> */
.L_x_9:


//--------------------- .nv.shared.reserved.0     --------------------------
	.section	.nv.shared.reserved.0,"aw",@nobits
	.weak		__nv_reservedSMEM_offset_0_alias
	.size		__nv_reservedSMEM_offset_0_alias, 0, 64
	.other		__nv_reservedSMEM_offset_0_alias,@"STO_CUDA_RESERVED_SHARED STV_DEFAULT"
__nv_reservedSMEM_offset_0_alias:
	.zero		0
	.zero		64


//--------------------- .nv.constant0._Z11mathKernel4Pf --------------------------
	.section	.nv.constant0._Z11mathKernel4Pf,"a",@progbits
	.sectionflags	@""
	.align	4
.nv.constant0._Z11mathKernel4Pf:
	.zero		904


//--------------------- .nv.constant0._Z11mathKernel3Pf --------------------------
	.section	.nv.constant0._Z11mathKernel3Pf,"a",@progbits
	.sectionflags	@""
	.align	4
.nv.constant0._Z11mathKernel3Pf:
	.zero		904


//--------------------- .nv.constant0._Z11mathKernel2Pf --------------------------
	.section	.nv.constant0._Z11mathKernel2Pf,"a",@progbits
	.sectionflags	@""
	.align	4
.nv.constant0._Z11mathKernel2Pf:
	.zero		904


//--------------------- .nv.constant0._Z11mathKernel1Pf --------------------------
	.section	.nv.constant0._Z11mathKernel1Pf,"a",@progbits
	.sectionflags	@""
	.align	4
.nv.constant0._Z11mathKernel1Pf:
	.zero		904


//--------------------- .nv.constant0._Z9warmingupPf --------------------------
	.section	.nv.constant0._Z9warmingupPf,"a",@progbits
	.sectionflags	@""
	.align	4
.nv.constant0._Z9warmingupPf:
	.zero		904


//--------------------- SYMBOLS --------------------------

	.type		.nv.reservedSmem.offset0,@object
	.size		.nv.reservedSmem.offset0,0x4
